	.headerflags	@"EF_CUDA_TEXMODE_UNIFIED EF_CUDA_64BIT_ADDRESS EF_CUDA_ACCELERATORS EF_CUDA_SM90 EF_CUDA_VIRTUAL_SM(EF_CUDA_SM90)"
	.elftype	@"ET_EXEC"


//--------------------- .nv.info                  --------------------------
	.section	.nv.info,"",@"SHT_CUDA_INFO"
	.align	4


	//----- nvinfo : EIATTR_REGCOUNT
	.align		4
        /*0000*/ 	.byte	0x04, 0x2f
        /*0002*/ 	.short	(.L_3 - .L_2)
	.align		4
.L_2:
        /*0004*/ 	.word	index@(triton_poi_fused__native_batch_norm_legit_no_training_cat_relu_77)
        /*0008*/ 	.word	0x0000001c


	//----- nvinfo : EIATTR_MIN_STACK_SIZE
	.align		4
.L_3:
        /*000c*/ 	.byte	0x04, 0x12
        /*000e*/ 	.short	(.L_5 - .L_4)
	.align		4
.L_4:
        /*0010*/ 	.word	index@(triton_poi_fused__native_batch_norm_legit_no_training_cat_relu_77)
        /*0014*/ 	.word	0x00000000


	//----- nvinfo : EIATTR_FRAME_SIZE
	.align		4
.L_5:
        /*0018*/ 	.byte	0x04, 0x11
        /*001a*/ 	.short	(.L_7 - .L_6)
	.align		4
.L_6:
        /*001c*/ 	.word	index@(triton_poi_fused__native_batch_norm_legit_no_training_cat_relu_77)
        /*0020*/ 	.word	0x00000000


	//----- nvinfo : EIATTR_MIN_STACK_SIZE
	.align		4
.L_7:
        /*0024*/ 	.byte	0x04, 0x12
        /*0026*/ 	.short	(.L_9 - .L_8)
	.align		4
.L_8:
        /*0028*/ 	.word	index@(triton_poi_fused__native_batch_norm_legit_no_training_cat_relu_77)
        /*002c*/ 	.word	0x00000000
.L_9:


//--------------------- .nv.info.triton_poi_fused__native_batch_norm_legit_no_training_cat_relu_77 --------------------------
	.section	.nv.info.triton_poi_fused__native_batch_norm_legit_no_training_cat_relu_77,"",@"SHT_CUDA_INFO"
	.sectionflags	@""
	.align	4


	//----- nvinfo : EIATTR_CUDA_API_VERSION
	.align		4
        /*0000*/ 	.byte	0x04, 0x37
        /*0002*/ 	.short	(.L_11 - .L_10)
.L_10:
        /*0004*/ 	.word	0x0000007c


	//----- nvinfo : EIATTR_KPARAM_INFO
	.align		4
.L_11:
        /*0008*/ 	.byte	0x04, 0x17
        /*000a*/ 	.short	(.L_13 - .L_12)
.L_12:
        /*000c*/ 	.word	0x00000000
        /*0010*/ 	.short	0x000b
        /*0012*/ 	.short	0x0058
        /*0014*/ 	.byte	0x00, 0xf0, 0x11, 0x00


	//----- nvinfo : EIATTR_KPARAM_INFO
	.align		4
.L_13:
        /*0018*/ 	.byte	0x04, 0x17
        /*001a*/ 	.short	(.L_15 - .L_14)
.L_14:
        /*001c*/ 	.word	0x00000000
        /*0020*/ 	.short	0x000a
        /*0022*/ 	.short	0x0050
        /*0024*/ 	.byte	0x00, 0xf4, 0x21, 0x00


	//----- nvinfo : EIATTR_KPARAM_INFO
	.align		4
.L_15:
        /*0028*/ 	.byte	0x04, 0x17
        /*002a*/ 	.short	(.L_17 - .L_16)
.L_16:
        /*002c*/ 	.word	0x00000000
        /*0030*/ 	.short	0x0009
        /*0032*/ 	.short	0x0048
        /*0034*/ 	.byte	0x00, 0xf4, 0x21, 0x00


	//----- nvinfo : EIATTR_KPARAM_INFO
	.align		4
.L_17:
        /*0038*/ 	.byte	0x04, 0x17
        /*003a*/ 	.short	(.L_19 - .L_18)
.L_18:
        /*003c*/ 	.word	0x00000000
        /*0040*/ 	.short	0x0008
        /*0042*/ 	.short	0x0040
        /*0044*/ 	.byte	0x00, 0xf4, 0x21, 0x00


	//----- nvinfo : EIATTR_KPARAM_INFO
	.align		4
.L_19:
        /*0048*/ 	.byte	0x04, 0x17
        /*004a*/ 	.short	(.L_21 - .L_20)
.L_20:
        /*004c*/ 	.word	0x00000000
        /*0050*/ 	.short	0x0007
        /*0052*/ 	.short	0x0038
        /*0054*/ 	.byte	0x00, 0xf4, 0x21, 0x00


	//----- nvinfo : EIATTR_KPARAM_INFO
	.align		4
.L_21:
        /*0058*/ 	.byte	0x04, 0x17
        /*005a*/ 	.short	(.L_23 - .L_22)
.L_22:
        /*005c*/ 	.word	0x00000000
        /*0060*/ 	.short	0x0006
        /*0062*/ 	.short	0x0030
        /*0064*/ 	.byte	0x00, 0xf4, 0x21, 0x00


	//----- nvinfo : EIATTR_KPARAM_INFO
	.align		4
.L_23:
        /*0068*/ 	.byte	0x04, 0x17
        /*006a*/ 	.short	(.L_25 - .L_24)
.L_24:
        /*006c*/ 	.word	0x00000000
        /*0070*/ 	.short	0x0005
        /*0072*/ 	.short	0x0028
        /*0074*/ 	.byte	0x00, 0xf4, 0x21, 0x00


	//----- nvinfo : EIATTR_KPARAM_INFO
	.align		4
.L_25:
        /*0078*/ 	.byte	0x04, 0x17
        /*007a*/ 	.short	(.L_27 - .L_26)
.L_26:
        /*007c*/ 	.word	0x00000000
        /*0080*/ 	.short	0x0004
        /*0082*/ 	.short	0x0020
        /*0084*/ 	.byte	0x00, 0xf4, 0x21, 0x00


	//----- nvinfo : EIATTR_KPARAM_INFO
	.align		4
.L_27:
        /*0088*/ 	.byte	0x04, 0x17
        /*008a*/ 	.short	(.L_29 - .L_28)
.L_28:
        /*008c*/ 	.word	0x00000000
        /*0090*/ 	.short	0x0003
        /*0092*/ 	.short	0x0018
        /*0094*/ 	.byte	0x00, 0xf4, 0x21, 0x00


	//----- nvinfo : EIATTR_KPARAM_INFO
	.align		4
.L_29:
        /*0098*/ 	.byte	0x04, 0x17
        /*009a*/ 	.short	(.L_31 - .L_30)
.L_30:
        /*009c*/ 	.word	0x00000000
        /*00a0*/ 	.short	0x0002
        /*00a2*/ 	.short	0x0010
        /*00a4*/ 	.byte	0x00, 0xf4, 0x21, 0x00


	//----- nvinfo : EIATTR_KPARAM_INFO
	.align		4
.L_31:
        /*00a8*/ 	.byte	0x04, 0x17
        /*00aa*/ 	.short	(.L_33 - .L_32)
.L_32:
        /*00ac*/ 	.word	0x00000000
        /*00b0*/ 	.short	0x0001
        /*00b2*/ 	.short	0x0008
        /*00b4*/ 	.byte	0x00, 0xf4, 0x21, 0x00


	//----- nvinfo : EIATTR_KPARAM_INFO
	.align		4
.L_33:
        /*00b8*/ 	.byte	0x04, 0x17
        /*00ba*/ 	.short	(.L_35 - .L_34)
.L_34:
        /*00bc*/ 	.word	0x00000000
        /*00c0*/ 	.short	0x0000
        /*00c2*/ 	.short	0x0000
        /*00c4*/ 	.byte	0x00, 0xf4, 0x21, 0x00


	//----- nvinfo : EIATTR_SPARSE_MMA_MASK
	.align		4
.L_35:
        /*00c8*/ 	.byte	0x03, 0x50
        /*00ca*/ 	.short	0x0000


	//----- nvinfo : EIATTR_MAXREG_COUNT
	.align		4
        /*00cc*/ 	.byte	0x03, 0x1b
        /*00ce*/ 	.short	0x00ff


	//----- nvinfo : EIATTR_EXIT_INSTR_OFFSETS
	.align		4
        /*00d0*/ 	.byte	0x04, 0x1c
        /*00d2*/ 	.short	(.L_37 - .L_36)


	//   ....[0]....
.L_36:
        /*00d4*/ 	.word	0x00000860


	//   ....[1]....
        /*00d8*/ 	.word	0x00000880


	//----- nvinfo : EIATTR_REQNTID
	.align		4
.L_37:
        /*00dc*/ 	.byte	0x04, 0x10
        /*00de*/ 	.short	(.L_39 - .L_38)
.L_38:
        /*00e0*/ 	.word	0x00000080
        /*00e4*/ 	.word	0x00000001
        /*00e8*/ 	.word	0x00000001


	//----- nvinfo : EIATTR_CBANK_PARAM_SIZE
	.align		4
.L_39:
        /*00ec*/ 	.byte	0x03, 0x19
        /*00ee*/ 	.short	0x005c


	//----- nvinfo : EIATTR_PARAM_CBANK
	.align		4
        /*00f0*/ 	.byte	0x04, 0x0a
        /*00f2*/ 	.short	(.L_41 - .L_40)
	.align		4
.L_40:
        /*00f4*/ 	.word	index@(.nv.constant0.triton_poi_fused__native_batch_norm_legit_no_training_cat_relu_77)
        /*00f8*/ 	.short	0x0210
        /*00fa*/ 	.short	0x005c


	//----- nvinfo : EIATTR_SW_WAR
	.align		4
.L_41:
        /*00fc*/ 	.byte	0x04, 0x36
        /*00fe*/ 	.short	(.L_43 - .L_42)
.L_42:
        /*0100*/ 	.word	0x00000008
.L_43:


//--------------------- .nv.callgraph             --------------------------
	.section	.nv.callgraph,"",@"SHT_CUDA_CALLGRAPH"
	.align	4
	.sectionentsize	8
	.align		4
        /*0000*/ 	.word	0x00000000
	.align		4
        /*0004*/ 	.word	0xffffffff
	.align		4
        /*0008*/ 	.word	0x00000000
	.align		4
        /*000c*/ 	.word	0xfffffffe
	.align		4
        /*0010*/ 	.word	0x00000000
	.align		4
        /*0014*/ 	.word	0xfffffffd
	.align		4
        /*0018*/ 	.word	0x00000000
	.align		4
        /*001c*/ 	.word	0xfffffffc


//--------------------- .nv.constant4             --------------------------
	.section	.nv.constant4,"a",@progbits
	.align	8
	.align		8
.nv.constant4:
        /*0000*/ 	.dword	_$_str
	.align		8
        /*0008*/ 	.dword	_$_str_$_2


//--------------------- .text.triton_poi_fused__native_batch_norm_legit_no_training_cat_relu_77 --------------------------
	.section	.text.triton_poi_fused__native_batch_norm_legit_no_training_cat_relu_77,"ax",@progbits
	.align	128
        .global         triton_poi_fused__native_batch_norm_legit_no_training_cat_relu_77
        .type           triton_poi_fused__native_batch_norm_legit_no_training_cat_relu_77,@function
        .size           triton_poi_fused__native_batch_norm_legit_no_training_cat_relu_77,(.L_x_1 - triton_poi_fused__native_batch_norm_legit_no_training_cat_relu_77)
        .other          triton_poi_fused__native_batch_norm_legit_no_training_cat_relu_77,@"STO_CUDA_ENTRY STV_DEFAULT"
triton_poi_fused__native_batch_norm_legit_no_training_cat_relu_77:
.text.triton_poi_fused__native_batch_norm_legit_no_training_cat_relu_77:
[----:B------:R-:W0:Y:S01]  /*0000*/  LDC R1, c[0x0][0x28] ;  /* 0x00000a00ff017b82 */ /* 0x000e220000000800 */
[----:B------:R-:W1:Y:S01]  /*0010*/  S2R R0, SR_TID.X ;  /* 0x0000000000007919 */ /* 0x000e620000002100 */
[----:B------:R-:W-:Y:S01]  /*0020*/  ULDC.64 UR4, c[0x0][0x228] ;  /* 0x00008a0000047ab9 */ /* 0x000fe20000000a00 */
[----:B------:R-:W-:Y:S01]  /*0030*/  CS2R R14, SRZ ;  /* 0x00000000000e7805 */ /* 0x000fe2000001ff00 */
[----:B------:R-:W-:Y:S01]  /*0040*/  ULDC.64 UR6, c[0x0][0x230] ;  /* 0x00008c0000067ab9 */ /* 0x000fe20000000a00 */
[----:B------:R-:W2:Y:S01]  /*0050*/  S2R R3, SR_CTAID.X ;  /* 0x0000000000037919 */ /* 0x000ea20000002500 */
[----:B------:R-:W-:Y:S02]  /*0060*/  CS2R R6, SRZ ;  /* 0x0000000000067805 */ /* 0x000fe4000001ff00 */
[----:B------:R-:W3:Y:S01]  /*0070*/  LDC.64 R18, c[0x0][0x240] ;  /* 0x00009000ff127b82 */ /* 0x000ee20000000a00 */
[----:B------:R-:W-:-:S07]  /*0080*/  IMAD.MOV.U32 R13, RZ, RZ, RZ ;  /* 0x000000ffff0d7224 */ /* 0x000fce00078e00ff */
[----:B------:R-:W4:Y:S01]  /*0090*/  LDC.64 R24, c[0x0][0x210] ;  /* 0x00008400ff187b82 */ /* 0x000f220000000a00 */
[----:B-1----:R-:W-:-:S05]  /*00a0*/  IMAD.SHL.U32 R0, R0, 0x2, RZ ;  /* 0x0000000200007824 */ /* 0x002fca00078e00ff */
[----:B------:R-:W-:-:S05]  /*00b0*/  LOP3.LUT R0, R0, 0xfe, RZ, 0xc0, !PT ;  /* 0x000000fe00007812 */ /* 0x000fca00078ec0ff */
[----:B--2---:R-:W-:-:S04]  /*00c0*/  IMAD R12, R3, 0x100, R0 ;  /* 0x00000100030c7824 */ /* 0x004fc800078e0200 */
[----:B------:R-:W-:Y:S01]  /*00d0*/  IMAD.HI R9, R12, 0x66666667, RZ ;  /* 0x666666670c097827 */ /* 0x000fe200078e02ff */
[----:B------:R-:W-:-:S04]  /*00e0*/  SHF.R.S32.HI R3, RZ, 0x1f, R12 ;  /* 0x0000001fff037819 */ /* 0x000fc8000001140c */
[----:B------:R-:W-:Y:S02]  /*00f0*/  LEA.HI R3, R3, R12, RZ, 0x2 ;  /* 0x0000000c03037211 */ /* 0x000fe400078f10ff */
[----:B------:R-:W-:Y:S02]  /*0100*/  SHF.R.U32.HI R2, RZ, 0x1f, R9 ;  /* 0x0000001fff027819 */ /* 0x000fe40000011609 */
[----:B------:R-:W-:Y:S02]  /*0110*/  SHF.R.S32.HI R17, RZ, 0x2, R3 ;  /* 0x00000002ff117819 */ /* 0x000fe40000011403 */
[----:B------:R-:W-:Y:S02]  /*0120*/  LOP3.LUT R3, R3, 0xfffffffc, RZ, 0xc0, !PT ;  /* 0xfffffffc03037812 */ /* 0x000fe400078ec0ff */
[----:B------:R-:W-:Y:S01]  /*0130*/  LEA.HI.SX32 R9, R9, R2, 0x16 ;  /* 0x0000000209097211 */ /* 0x000fe200078fb2ff */
[----:B------:R-:W-:-:S04]  /*0140*/  IMAD.HI R0, R17, 0x66666667, RZ ;  /* 0x6666666711007827 */ /* 0x000fc800078e02ff */
[----:B------:R-:W-:Y:S01]  /*0150*/  IMAD.IADD R2, R12, 0x1, -R3 ;  /* 0x000000010c027824 */ /* 0x000fe200078e0a03 */
[----:B------:R-:W-:-:S03]  /*0160*/  SHF.R.U32.HI R5, RZ, 0x1f, R0 ;  /* 0x0000001fff057819 */ /* 0x000fc60000011600 */
[----:B------:R-:W-:Y:S01]  /*0170*/  IMAD R3, R9, 0x80, R2 ;  /* 0x0000008009037824 */ /* 0x000fe200078e0202 */
[----:B------:R-:W-:-:S04]  /*0180*/  LEA.HI.SX32 R0, R0, R5, 0x18 ;  /* 0x0000000500007211 */ /* 0x000fc800078fc2ff */
[----:B------:R-:W-:Y:S01]  /*0190*/  SHF.R.S32.HI R5, RZ, 0x1f, R3 ;  /* 0x0000001fff057819 */ /* 0x000fe20000011403 */
[----:B------:R-:W-:-:S04]  /*01a0*/  IMAD R17, R0, -0x280, R17 ;  /* 0xfffffd8000117824 */ /* 0x000fc800078e0211 */
[C---:B------:R-:W-:Y:S01]  /*01b0*/  IMAD.SHL.U32 R0, R17.reuse, 0x4, RZ ;  /* 0x0000000411007824 */ /* 0x040fe200078e00ff */
[----:B------:R-:W-:-:S04]  /*01c0*/  LOP3.LUT R10, R17, 0xffffffe0, RZ, 0xc0, !PT ;  /* 0xffffffe0110a7812 */ /* 0x000fc800078ec0ff */
[----:B------:R-:W-:Y:S02]  /*01d0*/  IADD3 R3, P0, R0, R3, RZ ;  /* 0x0000000300037210 */ /* 0x000fe40007f1e0ff */
[----:B------:R-:W-:Y:S02]  /*01e0*/  ISETP.NE.AND P5, PT, R10, 0x240, PT ;  /* 0x000002400a00780c */ /* 0x000fe40003fa5270 */
[----:B------:R-:W-:Y:S01]  /*01f0*/  LEA.HI.X.SX32 R8, R0, R5, 0x1, P0 ;  /* 0x0000000500087211 */ /* 0x000fe200000f0eff */
[C---:B------:R-:W-:Y:S01]  /*0200*/  IMAD.SHL.U32 R22, R3.reuse, 0x4, RZ ;  /* 0x0000000403167824 */ /* 0x040fe200078e00ff */
[----:B------:R-:W-:Y:S02]  /*0210*/  ISETP.LT.AND P4, PT, R12, 0x2800, !P5 ;  /* 0x000028000c00780c */ /* 0x000fe40006f81270 */
[----:B------:R-:W-:Y:S02]  /*0220*/  SHF.L.U64.HI R8, R3, 0x2, R8 ;  /* 0x0000000203087819 */ /* 0x000fe40000010208 */
[----:B------:R-:W-:-:S04]  /*0230*/  IADD3 R2, P0, R22, UR4, RZ ;  /* 0x0000000416027c10 */ /* 0x000fc8000ff1e0ff */
[----:B------:R-:W-:Y:S01]  /*0240*/  IADD3.X R3, R8, UR5, RZ, P0, !PT ;  /* 0x0000000508037c10 */ /* 0x000fe200087fe4ff */
[----:B------:R-:W-:-:S04]  /*0250*/  ULDC.64 UR4, c[0x0][0x208] ;  /* 0x0000820000047ab9 */ /* 0x000fc80000000a00 */
[----:B------:R1:W2:Y:S01]  /*0260*/  @P4 LDG.E.64 R14, desc[UR4][R2.64+-0x2400] ;  /* 0xffdc0004020e4981 */ /* 0x0002a2000c1e1b00 */
[----:B------:R-:W-:Y:S02]  /*0270*/  ISETP.GE.AND P0, PT, R12, 0x2800, PT ;  /* 0x000028000c00780c */ /* 0x000fe40003f06270 */
[----:B------:R-:W-:Y:S02]  /*0280*/  IADD3 R4, P1, R22, UR6, RZ ;  /* 0x0000000616047c10 */ /* 0x000fe4000ff3e0ff */
[----:B------:R-:W-:Y:S02]  /*0290*/  ISETP.GT.AND P6, PT, R17, 0x25f, !P0 ;  /* 0x0000025f1100780c */ /* 0x000fe400047c4270 */
[----:B------:R-:W-:Y:S01]  /*02a0*/  IADD3.X R5, R8, UR7, RZ, P1, !PT ;  /* 0x0000000708057c10 */ /* 0x000fe20008ffe4ff */
[----:B------:R-:W-:-:S10]  /*02b0*/  ULDC.64 UR6, c[0x0][0x218] ;  /* 0x0000860000067ab9 */ /* 0x000fd40000000a00 */
[----:B------:R5:W4:Y:S01]  /*02c0*/  @P6 LDG.E.64 R6, desc[UR4][R4.64+-0x2600] ;  /* 0xffda000404066981 */ /* 0x000b22000c1e1b00 */
[----:B------:R-:W-:Y:S01]  /*02d0*/  IADD3 R20, P1, R22, UR6, RZ ;  /* 0x0000000616147c10 */ /* 0x000fe2000ff3e0ff */
[----:B------:R-:W-:Y:S01]  /*02e0*/  IMAD.MOV.U32 R0, RZ, RZ, RZ ;  /* 0x000000ffff007224 */ /* 0x000fe200078e00ff */
[C---:B------:R-:W-:Y:S01]  /*02f0*/  ISETP.NE.AND P2, PT, R10.reuse, 0x220, PT ;  /* 0x000002200a00780c */ /* 0x040fe20003f45270 */
[----:B---3--:R-:W-:Y:S01]  /*0300*/  IMAD.WIDE R18, R17, 0x4, R18 ;  /* 0x0000000411127825 */ /* 0x008fe200078e0212 */
[----:B------:R-:W-:Y:S01]  /*0310*/  IADD3.X R21, R8, UR7, RZ, P1, !PT ;  /* 0x0000000708157c10 */ /* 0x000fe20008ffe4ff */
[----:B------:R-:W-:Y:S01]  /*0320*/  ULDC.64 UR6, c[0x0][0x220] ;  /* 0x0000880000067ab9 */ /* 0x000fe20000000a00 */
[----:B------:R-:W-:Y:S02]  /*0330*/  ISETP.NE.AND P1, PT, R10, 0x200, PT ;  /* 0x000002000a00780c */ /* 0x000fe40003f25270 */
[----:B------:R-:W-:Y:S01]  /*0340*/  IADD3 R22, P3, R22, UR6, RZ ;  /* 0x0000000616167c10 */ /* 0x000fe2000ff7e0ff */
[----:B------:R-:W3:Y:S01]  /*0350*/  @!P0 LDG.E.EL R0, desc[UR4][R18.64] ;  /* 0x0000000412008981 */ /* 0x000ee2000c2e1900 */
[----:B-1----:R-:W-:-:S02]  /*0360*/  CS2R R2, SRZ ;  /* 0x0000000000027805 */ /* 0x002fc4000001ff00 */
[----:B-----5:R-:W-:Y:S02]  /*0370*/  CS2R R4, SRZ ;  /* 0x0000000000047805 */ /* 0x020fe4000001ff00 */
[----:B------:R-:W-:Y:S01]  /*0380*/  IADD3.X R23, R8, UR7, RZ, P3, !PT ;  /* 0x0000000708177c10 */ /* 0x000fe20009ffe4ff */
[----:B------:R1:W5:Y:S01]  /*0390*/  @!P0 LDG.E.EL R13, desc[UR4][R18.64] ;  /* 0x00000004120d8981 */ /* 0x000362000c2e1900 */
[----:B------:R-:W-:Y:S01]  /*03a0*/  ISETP.LT.AND P3, PT, R12, 0x2800, !P1 ;  /* 0x000028000c00780c */ /* 0x000fe20004f61270 */
[----:B------:R-:W2:Y:S01]  /*03b0*/  LDC.64 R10, c[0x0][0x238] ;  /* 0x00008e00ff0a7b82 */ /* 0x000ea20000000a00 */
[----:B------:R-:W-:-:S07]  /*03c0*/  IMAD R8, R9, -0xa00, R12 ;  /* 0xfffff60009087824 */ /* 0x000fce00078e020c */
[----:B-1----:R-:W1:Y:S04]  /*03d0*/  LDC.64 R18, c[0x0][0x248] ;  /* 0x00009200ff127b82 */ /* 0x002e680000000a00 */
[----:B------:R1:W3:Y:S02]  /*03e0*/  @P3 LDG.E.64 R2, desc[UR4][R20.64+-0x2000] ;  /* 0xffe0000414023981 */ /* 0x0002e4000c1e1b00 */
[----:B01----:R-:W-:Y:S01]  /*03f0*/  CS2R R20, SRZ ;  /* 0x0000000000147805 */ /* 0x003fe2000001ff00 */
[----:B------:R-:W-:-:S05]  /*0400*/  IMAD.WIDE R18, R17, 0x4, R18 ;  /* 0x0000000411127825 */ /* 0x000fca00078e0212 */
[----:B------:R-:W5:Y:S01]  /*0410*/  @!P0 LDG.E.EL R20, desc[UR4][R18.64] ;  /* 0x0000000412148981 */ /* 0x000f62000c2e1900 */
[----:B--2---:R-:W-:Y:S02]  /*0420*/  SEL R14, R14, RZ, P4 ;  /* 0x000000ff0e0e7207 */ /* 0x004fe40002000000 */
[----:B------:R-:W-:Y:S02]  /*0430*/  SEL R15, R15, RZ, P4 ;  /* 0x000000ff0f0f7207 */ /* 0x000fe40002000000 */
[----:B------:R-:W-:-:S13]  /*0440*/  ISETP.LT.AND P4, PT, R12, 0x2800, !P2 ;  /* 0x000028000c00780c */ /* 0x000fda0005781270 */
[----:B------:R0:W2:Y:S01]  /*0450*/  @P4 LDG.E.64 R4, desc[UR4][R22.64+-0x2200] ;  /* 0xffde000416044981 */ /* 0x0000a2000c1e1b00 */
[----:B----4-:R-:W-:Y:S02]  /*0460*/  @P5 SEL R15, R7, RZ, P6 ;  /* 0x000000ff070f5207 */ /* 0x010fe40003000000 */
[----:B------:R-:W-:Y:S02]  /*0470*/  @P5 SEL R14, R6, RZ, P6 ;  /* 0x000000ff060e5207 */ /* 0x000fe40003000000 */
[----:B------:R-:W-:Y:S01]  /*0480*/  ISETP.GE.AND P5, PT, R17, 0x200, PT ;  /* 0x000002001100780c */ /* 0x000fe20003fa6270 */
[----:B------:R-:W-:Y:S02]  /*0490*/  IMAD R7, R9, 0x800, R8 ;  /* 0x0000080009077824 */ /* 0x000fe400078e0208 */
[----:B------:R-:W1:Y:S01]  /*04a0*/  LDC.64 R8, c[0x0][0x250] ;  /* 0x00009400ff087b82 */ /* 0x000e620000000a00 */
[----:B------:R-:W-:Y:S01]  /*04b0*/  ISETP.LT.AND P6, PT, R12, 0x2800, !P5 ;  /* 0x000028000c00780c */ /* 0x000fe20006fc1270 */
[----:B------:R-:W-:Y:S01]  /*04c0*/  IMAD.WIDE R24, R7, 0x4, R24 ;  /* 0x0000000407187825 */ /* 0x000fe200078e0218 */
[----:B------:R-:W-:-:S03]  /*04d0*/  CS2R R6, SRZ ;  /* 0x0000000000067805 */ /* 0x000fc6000001ff00 */
[----:B0-----:R-:W-:Y:S01]  /*04e0*/  IMAD.WIDE R22, R17, 0x4, R10 ;  /* 0x0000000411167825 */ /* 0x001fe200078e020a */
[----:B------:R-:W-:-:S04]  /*04f0*/  CS2R R10, SRZ ;  /* 0x00000000000a7805 */ /* 0x000fc8000001ff00 */
[----:B------:R-:W4:Y:S04]  /*0500*/  @!P0 LDG.E.EL R21, desc[UR4][R22.64] ;  /* 0x0000000416158981 */ /* 0x000f28000c2e1900 */
[----:B------:R-:W4:Y:S04]  /*0510*/  @P6 LDG.E.64 R6, desc[UR4][R24.64] ;  /* 0x0000000418066981 */ /* 0x000f28000c1e1b00 */
[----:B------:R3:W4:Y:S01]  /*0520*/  @!P0 LDG.E.EL R10, desc[UR4][R22.64] ;  /* 0x00000004160a8981 */ /* 0x000722000c2e1900 */
[----:B-1----:R-:W-:Y:S01]  /*0530*/  IMAD.WIDE R8, R17, 0x4, R8 ;  /* 0x0000000411087825 */ /* 0x002fe200078e0208 */
[----:B------:R-:W-:-:S04]  /*0540*/  CS2R R16, SRZ ;  /* 0x0000000000107805 */ /* 0x000fc8000001ff00 */
[----:B------:R-:W4:Y:S04]  /*0550*/  @!P0 LDG.E.EL R11, desc[UR4][R8.64] ;  /* 0x00000004080b8981 */ /* 0x000f28000c2e1900 */
[----:B------:R-:W4:Y:S04]  /*0560*/  @!P0 LDG.E.EL R17, desc[UR4][R18.64] ;  /* 0x0000000412118981 */ /* 0x000f28000c2e1900 */
[----:B------:R0:W4:Y:S01]  /*0570*/  @!P0 LDG.E.EL R16, desc[UR4][R8.64] ;  /* 0x0000000408108981 */ /* 0x000122000c2e1900 */
[----:B---3--:R-:W-:Y:S01]  /*0580*/  FADD R22, R0, 9.9999997473787516356e-06 ;  /* 0x3727c5ac00167421 */ /* 0x008fe20000000000 */
[----:B-----5:R-:W-:-:S05]  /*0590*/  FADD R23, R13, 9.9999997473787516356e-06 ;  /* 0x3727c5ac0d177421 */ /* 0x020fca0000000000 */
[----:B------:R-:W1:Y:S08]  /*05a0*/  MUFU.SQRT R22, R22 ;  /* 0x0000001600167308 */ /* 0x000e700000002000 */
[----:B------:R-:W3:Y:S01]  /*05b0*/  MUFU.SQRT R23, R23 ;  /* 0x0000001700177308 */ /* 0x000ee20000002000 */
[----:B------:R-:W-:Y:S02]  /*05c0*/  SEL R13, R2, RZ, P3 ;  /* 0x000000ff020d7207 */ /* 0x000fe40001800000 */
[----:B------:R-:W-:-:S02]  /*05d0*/  SEL R0, R3, RZ, P3 ;  /* 0x000000ff03007207 */ /* 0x000fc40001800000 */
[----:B-1----:R-:W-:Y:S01]  /*05e0*/  FSETP.GT.AND P3, PT, R22, 8.50705917302346158658e+37, PT ;  /* 0x7e8000001600780b */ /* 0x002fe20003f64000 */
[----:B0-----:R-:W-:-:S05]  /*05f0*/  IMAD.MOV.U32 R8, RZ, RZ, 0x3e800000 ;  /* 0x3e800000ff087424 */ /* 0x001fca00078e00ff */
[----:B------:R-:W-:Y:S02]  /*0600*/  FSEL R9, R8, 1, P3 ;  /* 0x3f80000008097808 */ /* 0x000fe40001800000 */
[----:B--2---:R-:W-:Y:S02]  /*0610*/  SEL R2, R5, RZ, P4 ;  /* 0x000000ff05027207 */ /* 0x004fe40002000000 */
[----:B------:R-:W-:Y:S02]  /*0620*/  SEL R3, R4, RZ, P4 ;  /* 0x000000ff04037207 */ /* 0x000fe40002000000 */
[----:B------:R-:W-:Y:S01]  /*0630*/  @P1 SEL R0, R2, R15, !P2 ;  /* 0x0000000f02001207 */ /* 0x000fe20005000000 */
[----:B------:R-:W0:Y:S01]  /*0640*/  LDC.64 R4, c[0x0][0x260] ;  /* 0x00009800ff047b82 */ /* 0x000e220000000a00 */
[----:B------:R-:W-:Y:S02]  /*0650*/  @P1 SEL R13, R3, R14, !P2 ;  /* 0x0000000e030d1207 */ /* 0x000fe40005000000 */
[----:B---3--:R-:W-:-:S02]  /*0660*/  FSETP.GT.AND P1, PT, R23, 8.50705917302346158658e+37, PT ;  /* 0x7e8000001700780b */ /* 0x008fc40003f24000 */
[C---:B------:R-:W-:Y:S02]  /*0670*/  FSETP.GEU.AND P2, PT, R22.reuse, 1.175494350822287508e-38, PT ;  /* 0x008000001600780b */ /* 0x040fe40003f4e000 */
[C---:B------:R-:W-:Y:S01]  /*0680*/  FSETP.GEU.AND P4, PT, R23.reuse, 1.175494350822287508e-38, PT ;  /* 0x008000001700780b */ /* 0x040fe20003f8e000 */
[----:B------:R-:W-:Y:S01]  /*0690*/  @P3 FMUL R22, R22, 0.25 ;  /* 0x3e80000016163820 */ /* 0x000fe20000400000 */
[----:B------:R-:W1:Y:S07]  /*06a0*/  LDC.64 R2, c[0x0][0x258] ;  /* 0x00009600ff027b82 */ /* 0x000e6e0000000a00 */
[----:B------:R-:W-:-:S02]  /*06b0*/  @P1 FMUL R23, R23, 0.25 ;  /* 0x3e80000017171820 */ /* 0x000fc40000400000 */
[----:B------:R-:W-:Y:S02]  /*06c0*/  @!P2 FMUL R22, R22, 16777216 ;  /* 0x4b8000001616a820 */ /* 0x000fe40000400000 */
[----:B------:R-:W-:-:S04]  /*06d0*/  @!P4 FMUL R23, R23, 16777216 ;  /* 0x4b8000001717c820 */ /* 0x000fc80000400000 */
[----:B------:R-:W2:Y:S01]  /*06e0*/  MUFU.RCP R22, R22 ;  /* 0x0000001600167308 */ /* 0x000ea20000001000 */
[----:B----4-:R-:W-:-:S07]  /*06f0*/  SEL R6, R6, RZ, P6 ;  /* 0x000000ff06067207 */ /* 0x010fce0003000000 */
[----:B------:R-:W3:Y:S01]  /*0700*/  MUFU.RCP R23, R23 ;  /* 0x0000001700177308 */ /* 0x000ee20000001000 */
[----:B------:R-:W-:Y:S02]  /*0710*/  FSEL R8, R8, 1, P1 ;  /* 0x3f80000008087808 */ /* 0x000fe40000800000 */
[----:B------:R-:W-:Y:S01]  /*0720*/  SEL R7, R7, RZ, P6 ;  /* 0x000000ff07077207 */ /* 0x000fe20003000000 */
[----:B------:R-:W-:Y:S01]  /*0730*/  @!P2 FMUL R9, R9, 16777216 ;  /* 0x4b8000000909a820 */ /* 0x000fe20000400000 */
[----:B------:R-:W-:Y:S01]  /*0740*/  SEL R6, R6, R13, !P5 ;  /* 0x0000000d06067207 */ /* 0x000fe20006800000 */
[----:B------:R-:W-:Y:S01]  /*0750*/  @!P4 FMUL R8, R8, 16777216 ;  /* 0x4b8000000808c820 */ /* 0x000fe20000400000 */
[----:B------:R-:W-:Y:S01]  /*0760*/  SEL R7, R7, R0, !P5 ;  /* 0x0000000007077207 */ /* 0x000fe20006800000 */
[----:B--2---:R-:W-:Y:S02]  /*0770*/  FMUL R22, R22, R9 ;  /* 0x0000000916167220 */ /* 0x004fe40000400000 */
[----:B------:R-:W-:-:S02]  /*0780*/  FADD R21, R6, -R21 ;  /* 0x8000001506157221 */ /* 0x000fc40000000000 */
[----:B------:R-:W-:Y:S01]  /*0790*/  FADD R10, R7, -R10 ;  /* 0x8000000a070a7221 */ /* 0x000fe20000000000 */
[----:B---3--:R-:W-:Y:S01]  /*07a0*/  FMUL R23, R23, R8 ;  /* 0x0000000817177220 */ /* 0x008fe20000400000 */
[----:B------:R-:W-:-:S03]  /*07b0*/  FMUL R21, R21, R22 ;  /* 0x0000001615157220 */ /* 0x000fc60000400000 */
[----:B------:R-:W-:Y:S01]  /*07c0*/  FMUL R10, R10, R23 ;  /* 0x000000170a0a7220 */ /* 0x000fe20000400000 */
[----:B------:R-:W-:Y:S01]  /*07d0*/  FFMA R16, R21, R17, R16 ;  /* 0x0000001115107223 */ /* 0x000fe20000000010 */
[----:B-1----:R-:W-:-:S04]  /*07e0*/  IMAD.WIDE R2, R12, 0x4, R2 ;  /* 0x000000040c027825 */ /* 0x002fc800078e0202 */
[----:B------:R-:W-:Y:S01]  /*07f0*/  FFMA R10, R10, R20, R11 ;  /* 0x000000140a0a7223 */ /* 0x000fe2000000000b */
[----:B------:R-:W-:Y:S01]  /*0800*/  FSETP.GEU.AND P1, PT, R16, RZ, PT ;  /* 0x000000ff1000720b */ /* 0x000fe20003f2e000 */
[----:B------:R1:W-:Y:S03]  /*0810*/  @!P0 STG.E.64 desc[UR4][R2.64], R6 ;  /* 0x0000000602008986 */ /* 0x0003e6000c101b04 */
[----:B------:R-:W-:Y:S01]  /*0820*/  FSETP.GEU.AND P2, PT, R10, RZ, PT ;  /* 0x000000ff0a00720b */ /* 0x000fe20003f4e000 */
[----:B0-----:R-:W-:Y:S01]  /*0830*/  IMAD.WIDE R4, R12, 0x4, R4 ;  /* 0x000000040c047825 */ /* 0x001fe200078e0204 */
[----:B------:R-:W-:Y:S02]  /*0840*/  FSEL R16, R16, RZ, P1 ;  /* 0x000000ff10107208 */ /* 0x000fe40000800000 */
[----:B------:R-:W-:Y:S01]  /*0850*/  FSEL R17, R10, RZ, P2 ;  /* 0x000000ff0a117208 */ /* 0x000fe20001000000 */
[----:B------:R-:W-:Y:S08]  /*0860*/  @P0 EXIT ;  /* 0x000000000000094d */ /* 0x000ff00003800000 */
[----:B------:R-:W-:Y:S01]  /*0870*/  STG.E.64 desc[UR4][R4.64], R16 ;  /* 0x0000001004007986 */ /* 0x000fe2000c101b04 */
[----:B------:R-:W-:Y:S05]  /*0880*/  EXIT ;  /* 0x000000000000794d */ /* 0x000fea0003800000 */
.L_x_0:
[----:B------:R-:W-:-:S00]  /*0890*/  BRA `(.L_x_0) ;  /* 0xfffffffc00fc7947 */ /* 0x000fc0000383ffff */
[----:B------:R-:W-:-:S00]  /*08a0*/  NOP ;  /* 0x0000000000007918 */ /* 0x000fc00000000000 */
        /* <DEDUP_REMOVED lines=13> */
.L_x_1:


//--------------------- .nv.global.init           --------------------------
	.section	.nv.global.init,"aw",@progbits
.nv.global.init:
	.type		_$_str,@object
	.size		_$_str,(_$_str_$_2 - _$_str)
_$_str:
        /*0000*/ 	.byte	0x5f, 0x5f, 0x43, 0x55, 0x44, 0x41, 0x5f, 0x46, 0x54, 0x5a, 0x00
	.type		_$_str_$_2,@object
	.size		_$_str_$_2,(.L_1 - _$_str_$_2)
_$_str_$_2:
        /*000b*/ 	.byte	0x5f, 0x5f, 0x43, 0x55, 0x44, 0x41, 0x5f, 0x50, 0x52, 0x45, 0x43, 0x5f, 0x53, 0x51, 0x52, 0x54
        /*001b*/ 	.byte	0x00
.L_1:


//--------------------- .nv.constant0.triton_poi_fused__native_batch_norm_legit_no_training_cat_relu_77 --------------------------
	.section	.nv.constant0.triton_poi_fused__native_batch_norm_legit_no_training_cat_relu_77,"a",@progbits
	.sectionflags	@""
	.align	4
.nv.constant0.triton_poi_fused__native_batch_norm_legit_no_training_cat_relu_77:
	.zero		620
